//
// Generated by NVIDIA NVVM Compiler
//
// Compiler Build ID: CL-36424714
// Cuda compilation tools, release 13.0, V13.0.88
// Based on NVVM 20.0.0
//

.version 9.0
.target sm_100
.address_size 64

	// .globl	_Z12colorConvertPhS_ii

.visible .entry _Z12colorConvertPhS_ii(
	.param .u64 .ptr .align 1 _Z12colorConvertPhS_ii_param_0,
	.param .u64 .ptr .align 1 _Z12colorConvertPhS_ii_param_1,
	.param .u32 _Z12colorConvertPhS_ii_param_2,
	.param .u32 _Z12colorConvertPhS_ii_param_3
)
{
	.reg .pred 	%p<4>;
	.reg .b16 	%rs<4>;
	.reg .b32 	%r<16>;
	.reg .b64 	%rd<9>;
	.reg .b64 	%fd<7>;

	ld.param.u64 	%rd1, [_Z12colorConvertPhS_ii_param_0];
	ld.param.u64 	%rd2, [_Z12colorConvertPhS_ii_param_1];
	ld.param.u32 	%r4, [_Z12colorConvertPhS_ii_param_2];
	ld.param.u32 	%r3, [_Z12colorConvertPhS_ii_param_3];
	mov.u32 	%r6, %ctaid.x;
	mov.u32 	%r7, %ntid.x;
	mov.u32 	%r8, %tid.x;
	mad.lo.s32 	%r1, %r6, %r7, %r8;
	mov.u32 	%r9, %ctaid.y;
	mov.u32 	%r10, %ntid.y;
	mov.u32 	%r11, %tid.y;
	mad.lo.s32 	%r12, %r9, %r10, %r11;
	setp.ge.s32 	%p1, %r1, %r3;
	setp.ge.s32 	%p2, %r12, %r4;
	or.pred  	%p3, %p1, %p2;
	@%p3 bra 	$L__BB0_2;
	cvta.to.global.u64 	%rd3, %rd2;
	cvta.to.global.u64 	%rd4, %rd1;
	mad.lo.s32 	%r13, %r3, %r12, %r1;
	mul.lo.s32 	%r14, %r13, 3;
	cvt.s64.s32 	%rd5, %r14;
	add.s64 	%rd6, %rd3, %rd5;
	ld.global.u8 	%rs1, [%rd6];
	cvt.rn.f64.u16 	%fd1, %rs1;
	ld.global.u8 	%rs2, [%rd6+1];
	cvt.rn.f64.u16 	%fd2, %rs2;
	mul.f64 	%fd3, %fd2, 0d3FE6B851EB851EB8;
	fma.rn.f64 	%fd4, %fd1, 0d3FB1EB851EB851EC, %fd3;
	ld.global.u8 	%rs3, [%rd6+2];
	cvt.rn.f64.u16 	%fd5, %rs3;
	fma.rn.f64 	%fd6, %fd5, 0d3FCAE147AE147AE1, %fd4;
	cvt.rzi.u32.f64 	%r15, %fd6;
	cvt.s64.s32 	%rd7, %r13;
	add.s64 	%rd8, %rd4, %rd7;
	st.global.u8 	[%rd8], %r15;
$L__BB0_2:
	ret;

}
	// .globl	_Z5sobelPhS_ii
.visible .entry _Z5sobelPhS_ii(
	.param .u64 .ptr .align 1 _Z5sobelPhS_ii_param_0,
	.param .u64 .ptr .align 1 _Z5sobelPhS_ii_param_1,
	.param .u32 _Z5sobelPhS_ii_param_2,
	.param .u32 _Z5sobelPhS_ii_param_3
)
{
	.reg .pred 	%p<32>;
	.reg .b16 	%rs<57>;
	.reg .b32 	%r<43>;
	.reg .b32 	%f<134>;
	.reg .b64 	%rd<23>;

	ld.param.u64 	%rd6, [_Z5sobelPhS_ii_param_0];
	ld.param.u64 	%rd7, [_Z5sobelPhS_ii_param_1];
	ld.param.u32 	%r11, [_Z5sobelPhS_ii_param_2];
	ld.param.u32 	%r10, [_Z5sobelPhS_ii_param_3];
	cvta.to.global.u64 	%rd1, %rd7;
	mov.u32 	%r13, %ctaid.x;
	mov.u32 	%r14, %ntid.x;
	mov.u32 	%r15, %tid.x;
	mad.lo.s32 	%r1, %r13, %r14, %r15;
	mov.u32 	%r16, %ctaid.y;
	mov.u32 	%r17, %ntid.y;
	mov.u32 	%r18, %tid.y;
	mad.lo.s32 	%r19, %r16, %r17, %r18;
	setp.ge.s32 	%p1, %r1, %r10;
	setp.ge.s32 	%p2, %r19, %r11;
	or.pred  	%p3, %p1, %p2;
	@%p3 bra 	$L__BB1_34;
	mad.lo.s32 	%r3, %r10, %r19, %r1;
	not.b32 	%r20, %r10;
	add.s32 	%r4, %r3, %r20;
	setp.lt.s32 	%p4, %r4, 0;
	cvt.u64.u32 	%rd8, %r4;
	add.s64 	%rd2, %rd1, %rd8;
	mov.b16 	%rs46, 0;
	@%p4 bra 	$L__BB1_3;
	ld.global.u8 	%rs46, [%rd2];
$L__BB1_3:
	sub.s32 	%r5, %r3, %r10;
	add.s32 	%r6, %r5, 1;
	setp.lt.s32 	%p5, %r6, 0;
	cvt.u64.u32 	%rd9, %r6;
	add.s64 	%rd3, %rd1, %rd9;
	@%p5 bra 	$L__BB1_5;
	ld.global.u8 	%rs26, [%rd3];
	sub.s16 	%rs46, %rs46, %rs26;
$L__BB1_5:
	setp.lt.s32 	%p6, %r3, 1;
	@%p6 bra 	$L__BB1_7;
	add.s32 	%r21, %r3, -1;
	cvt.u64.u32 	%rd10, %r21;
	add.s64 	%rd11, %rd1, %rd10;
	ld.global.u8 	%rs27, [%rd11];
	shl.b16 	%rs28, %rs27, 1;
	add.s16 	%rs46, %rs28, %rs46;
$L__BB1_7:
	setp.lt.s32 	%p7, %r3, -1;
	@%p7 bra 	$L__BB1_9;
	add.s32 	%r22, %r3, 1;
	cvt.u64.u32 	%rd12, %r22;
	add.s64 	%rd13, %rd1, %rd12;
	ld.global.u8 	%rs29, [%rd13];
	shl.b16 	%rs30, %rs29, 1;
	sub.s16 	%rs46, %rs46, %rs30;
$L__BB1_9:
	add.s32 	%r23, %r10, %r3;
	add.s32 	%r7, %r23, -1;
	setp.lt.s32 	%p8, %r7, 0;
	cvt.u64.u32 	%rd14, %r7;
	add.s64 	%rd4, %rd1, %rd14;
	@%p8 bra 	$L__BB1_11;
	ld.global.u8 	%rs31, [%rd4];
	add.s16 	%rs46, %rs31, %rs46;
$L__BB1_11:
	add.s32 	%r9, %r7, 2;
	setp.lt.s32 	%p9, %r9, 0;
	cvt.u64.u32 	%rd15, %r9;
	add.s64 	%rd5, %rd1, %rd15;
	@%p9 bra 	$L__BB1_13;
	ld.global.u8 	%rs32, [%rd5];
	sub.s16 	%rs46, %rs46, %rs32;
$L__BB1_13:
	setp.lt.s32 	%p10, %r4, 0;
	mov.b16 	%rs52, 0;
	@%p10 bra 	$L__BB1_15;
	ld.global.u8 	%rs52, [%rd2];
$L__BB1_15:
	setp.lt.s32 	%p11, %r5, 0;
	@%p11 bra 	$L__BB1_17;
	cvt.u64.u32 	%rd16, %r5;
	add.s64 	%rd17, %rd1, %rd16;
	ld.global.u8 	%rs34, [%rd17];
	shl.b16 	%rs35, %rs34, 1;
	add.s16 	%rs52, %rs35, %rs52;
$L__BB1_17:
	setp.lt.s32 	%p12, %r6, 0;
	@%p12 bra 	$L__BB1_19;
	ld.global.u8 	%rs36, [%rd3];
	add.s16 	%rs52, %rs36, %rs52;
$L__BB1_19:
	setp.lt.s32 	%p13, %r7, 0;
	@%p13 bra 	$L__BB1_21;
	ld.global.u8 	%rs37, [%rd4];
	sub.s16 	%rs52, %rs52, %rs37;
$L__BB1_21:
	setp.lt.s32 	%p14, %r23, 0;
	@%p14 bra 	$L__BB1_23;
	cvt.u64.u32 	%rd18, %r23;
	add.s64 	%rd19, %rd1, %rd18;
	ld.global.u8 	%rs38, [%rd19];
	shl.b16 	%rs39, %rs38, 1;
	sub.s16 	%rs52, %rs52, %rs39;
$L__BB1_23:
	setp.lt.s32 	%p15, %r9, 0;
	@%p15 bra 	$L__BB1_25;
	ld.global.u8 	%rs40, [%rd5];
	sub.s16 	%rs52, %rs52, %rs40;
$L__BB1_25:
	and.b16  	%rs41, %rs46, 255;
	cvt.rn.f32.u16 	%f1, %rs41;
	abs.f32 	%f2, %f1;
	setp.eq.s16 	%p16, %rs41, 1;
	mov.f32 	%f132, 0f3F800000;
	@%p16 bra 	$L__BB1_29;
	setp.num.f32 	%p17, %f2, %f2;
	@%p17 bra 	$L__BB1_28;
	mov.f32 	%f69, 0f40000000;
	add.rn.f32 	%f132, %f1, %f69;
	bra.uni 	$L__BB1_29;
$L__BB1_28:
	setp.lt.f32 	%p18, %f2, 0f00800000;
	mul.f32 	%f12, %f2, 0f4B800000;
	selp.f32 	%f13, %f12, %f2, %p18;
	mov.b32 	%r24, %f13;
	add.s32 	%r25, %r24, -1060439283;
	and.b32  	%r26, %r25, -8388608;
	sub.s32 	%r27, %r24, %r26;
	mov.b32 	%f14, %r27;
	cvt.rn.f32.s32 	%f15, %r26;
	selp.f32 	%f16, 0fC1C00000, 0f00000000, %p18;
	fma.rn.f32 	%f17, %f15, 0f34000000, %f16;
	add.f32 	%f18, %f14, 0fBF800000;
	add.f32 	%f19, %f14, 0f3F800000;
	rcp.approx.ftz.f32 	%f20, %f19;
	add.f32 	%f21, %f18, %f18;
	mul.f32 	%f22, %f21, %f20;
	mul.f32 	%f23, %f22, %f22;
	neg.f32 	%f24, %f22;
	sub.f32 	%f25, %f18, %f22;
	add.f32 	%f26, %f25, %f25;
	fma.rn.f32 	%f27, %f24, %f18, %f26;
	mul.rn.f32 	%f28, %f20, %f27;
	fma.rn.f32 	%f29, %f23, 0f3A2C32E4, 0f3B52E7DB;
	fma.rn.f32 	%f30, %f29, %f23, 0f3C93BB73;
	fma.rn.f32 	%f31, %f30, %f23, 0f3DF6384F;
	mul.rn.f32 	%f32, %f31, %f23;
	fma.rn.f32 	%f33, %f22, 0f3FB8AA3B, %f17;
	mul.f32 	%f34, %f32, 0f40400000;
	sub.f32 	%f35, %f17, %f33;
	fma.rn.f32 	%f36, %f22, 0f3FB8AA3B, %f35;
	fma.rn.f32 	%f37, %f28, 0f3FB8AA3B, %f36;
	fma.rn.f32 	%f38, %f22, 0f32A55E34, %f37;
	fma.rn.f32 	%f39, %f34, %f28, %f38;
	fma.rn.f32 	%f40, %f32, %f22, %f39;
	add.rn.f32 	%f41, %f33, %f40;
	mov.f32 	%f42, 0f40000000;
	mul.rn.f32 	%f43, %f41, %f42;
	cvt.rni.f32.f32 	%f44, %f43;
	sub.f32 	%f45, %f43, %f44;
	neg.f32 	%f46, %f43;
	fma.rn.f32 	%f47, %f41, 0f40000000, %f46;
	neg.f32 	%f48, %f33;
	add.rn.f32 	%f49, %f41, %f48;
	neg.f32 	%f50, %f49;
	add.rn.f32 	%f51, %f40, %f50;
	fma.rn.f32 	%f52, %f51, 0f40000000, %f47;
	add.f32 	%f53, %f45, %f52;
	setp.gt.f32 	%p19, %f44, 0f00000000;
	selp.b32 	%r28, 0, -2097152000, %p19;
	setp.eq.s16 	%p20, %rs41, 0;
	setp.eq.f32 	%p21, %f2, 0f7F800000;
	add.f32 	%f54, %f1, %f1;
	setp.lt.f32 	%p22, %f43, 0f00000000;
	selp.f32 	%f55, 0f00000000, 0f7F800000, %p22;
	abs.f32 	%f56, %f43;
	setp.gt.f32 	%p23, %f56, 0f43180000;
	cvt.rzi.s32.f32 	%r29, %f44;
	shl.b32 	%r30, %r29, 23;
	sub.s32 	%r31, %r30, %r28;
	mov.b32 	%f57, %r31;
	add.s32 	%r32, %r28, 2130706432;
	mov.b32 	%f58, %r32;
	fma.rn.f32 	%f59, %f53, 0f391FCB8E, 0f3AAF85ED;
	fma.rn.f32 	%f60, %f59, %f53, 0f3C1D9856;
	fma.rn.f32 	%f61, %f60, %f53, 0f3D6357BB;
	fma.rn.f32 	%f62, %f61, %f53, 0f3E75FDEC;
	fma.rn.f32 	%f63, %f62, %f53, 0f3F317218;
	fma.rn.f32 	%f64, %f63, %f53, 0f3F800000;
	mul.f32 	%f65, %f64, %f58;
	mul.f32 	%f66, %f65, %f57;
	selp.f32 	%f67, %f55, %f66, %p23;
	selp.f32 	%f68, %f54, %f67, %p21;
	selp.f32 	%f132, %f54, %f68, %p20;
$L__BB1_29:
	and.b16  	%rs43, %rs52, 255;
	cvt.rn.f32.u16 	%f6, %rs43;
	abs.f32 	%f7, %f6;
	setp.eq.s16 	%p24, %rs43, 1;
	mov.f32 	%f133, 0f3F800000;
	@%p24 bra 	$L__BB1_33;
	setp.num.f32 	%p25, %f7, %f7;
	@%p25 bra 	$L__BB1_32;
	mov.f32 	%f128, 0f40000000;
	add.rn.f32 	%f133, %f6, %f128;
	bra.uni 	$L__BB1_33;
$L__BB1_32:
	setp.lt.f32 	%p26, %f7, 0f00800000;
	mul.f32 	%f71, %f7, 0f4B800000;
	selp.f32 	%f72, %f71, %f7, %p26;
	mov.b32 	%r33, %f72;
	add.s32 	%r34, %r33, -1060439283;
	and.b32  	%r35, %r34, -8388608;
	sub.s32 	%r36, %r33, %r35;
	mov.b32 	%f73, %r36;
	cvt.rn.f32.s32 	%f74, %r35;
	selp.f32 	%f75, 0fC1C00000, 0f00000000, %p26;
	fma.rn.f32 	%f76, %f74, 0f34000000, %f75;
	add.f32 	%f77, %f73, 0fBF800000;
	add.f32 	%f78, %f73, 0f3F800000;
	rcp.approx.ftz.f32 	%f79, %f78;
	add.f32 	%f80, %f77, %f77;
	mul.f32 	%f81, %f80, %f79;
	mul.f32 	%f82, %f81, %f81;
	neg.f32 	%f83, %f81;
	sub.f32 	%f84, %f77, %f81;
	add.f32 	%f85, %f84, %f84;
	fma.rn.f32 	%f86, %f83, %f77, %f85;
	mul.rn.f32 	%f87, %f79, %f86;
	fma.rn.f32 	%f88, %f82, 0f3A2C32E4, 0f3B52E7DB;
	fma.rn.f32 	%f89, %f88, %f82, 0f3C93BB73;
	fma.rn.f32 	%f90, %f89, %f82, 0f3DF6384F;
	mul.rn.f32 	%f91, %f90, %f82;
	fma.rn.f32 	%f92, %f81, 0f3FB8AA3B, %f76;
	mul.f32 	%f93, %f91, 0f40400000;
	sub.f32 	%f94, %f76, %f92;
	fma.rn.f32 	%f95, %f81, 0f3FB8AA3B, %f94;
	fma.rn.f32 	%f96, %f87, 0f3FB8AA3B, %f95;
	fma.rn.f32 	%f97, %f81, 0f32A55E34, %f96;
	fma.rn.f32 	%f98, %f93, %f87, %f97;
	fma.rn.f32 	%f99, %f91, %f81, %f98;
	add.rn.f32 	%f100, %f92, %f99;
	mov.f32 	%f101, 0f40000000;
	mul.rn.f32 	%f102, %f100, %f101;
	cvt.rni.f32.f32 	%f103, %f102;
	sub.f32 	%f104, %f102, %f103;
	neg.f32 	%f105, %f102;
	fma.rn.f32 	%f106, %f100, 0f40000000, %f105;
	neg.f32 	%f107, %f92;
	add.rn.f32 	%f108, %f100, %f107;
	neg.f32 	%f109, %f108;
	add.rn.f32 	%f110, %f99, %f109;
	fma.rn.f32 	%f111, %f110, 0f40000000, %f106;
	add.f32 	%f112, %f104, %f111;
	setp.gt.f32 	%p27, %f103, 0f00000000;
	selp.b32 	%r37, 0, -2097152000, %p27;
	setp.eq.s16 	%p28, %rs43, 0;
	setp.eq.f32 	%p29, %f7, 0f7F800000;
	add.f32 	%f113, %f6, %f6;
	setp.lt.f32 	%p30, %f102, 0f00000000;
	selp.f32 	%f114, 0f00000000, 0f7F800000, %p30;
	abs.f32 	%f115, %f102;
	setp.gt.f32 	%p31, %f115, 0f43180000;
	cvt.rzi.s32.f32 	%r38, %f103;
	shl.b32 	%r39, %r38, 23;
	sub.s32 	%r40, %r39, %r37;
	mov.b32 	%f116, %r40;
	add.s32 	%r41, %r37, 2130706432;
	mov.b32 	%f117, %r41;
	fma.rn.f32 	%f118, %f112, 0f391FCB8E, 0f3AAF85ED;
	fma.rn.f32 	%f119, %f118, %f112, 0f3C1D9856;
	fma.rn.f32 	%f120, %f119, %f112, 0f3D6357BB;
	fma.rn.f32 	%f121, %f120, %f112, 0f3E75FDEC;
	fma.rn.f32 	%f122, %f121, %f112, 0f3F317218;
	fma.rn.f32 	%f123, %f122, %f112, 0f3F800000;
	mul.f32 	%f124, %f123, %f117;
	mul.f32 	%f125, %f124, %f116;
	selp.f32 	%f126, %f114, %f125, %p31;
	selp.f32 	%f127, %f113, %f126, %p29;
	selp.f32 	%f133, %f113, %f127, %p28;
$L__BB1_33:
	add.f32 	%f129, %f132, %f133;
	sqrt.rn.f32 	%f130, %f129;
	cvt.rmi.f32.f32 	%f131, %f130;
	cvt.rzi.u32.f32 	%r42, %f131;
	cvt.s64.s32 	%rd20, %r3;
	cvta.to.global.u64 	%rd21, %rd6;
	add.s64 	%rd22, %rd21, %rd20;
	st.global.u8 	[%rd22], %r42;
$L__BB1_34:
	ret;

}


// ===== COMPILED SASS (sm_100) =====

	.target	sm_100

	.elftype	@"ET_EXEC"


//--------------------- .note.nv.tkinfo           --------------------------
	.section	.note.nv.tkinfo,"",@"SHT_NOTE"
	.sectionflags	@"SHF_NOTE_NV_TKINFO"
	.tkinfo
        /*0018*/ 	.word	0x00000002
        /*0030*/ 	.string	""
        /*0030*/ 	.string	"ptxas"
        /*0030*/ 	.string	"Cuda compilation tools, release 13.0, V13.0.88"
        /*0030*/ 	.string	"Build cuda_13.0.r13.0/compiler.36424714_0"
        /*0030*/ 	.string	"-arch sm_100 -m 64 "



//--------------------- .note.nv.cuinfo           --------------------------
	.section	.note.nv.cuinfo,"",@"SHT_NOTE"
	.sectionflags	@"SHF_NOTE_NV_CUINFO"
        /*0018*/ 	.short	0x0002
        /*001a*/ 	.short	0x0064
        /*001c*/ 	.short	0x0082
	.zero		2


//--------------------- .nv.info                  --------------------------
	.section	.nv.info,"",@"SHT_CUDA_INFO"
	.align	4


	//----- nvinfo : EIATTR_REGCOUNT
	.align		4
        /*0000*/ 	.byte	0x04, 0x2f
        /*0002*/ 	.short	(.L_1 - .L_0)
	.align		4
.L_0:
        /*0004*/ 	.word	index@(_Z12colorConvertPhS_ii)
        /*0008*/ 	.word	0x0000000e


	//----- nvinfo : EIATTR_FRAME_SIZE
	.align		4
.L_1:
        /*000c*/ 	.byte	0x04, 0x11
        /*000e*/ 	.short	(.L_3 - .L_2)
	.align		4
.L_2:
        /*0010*/ 	.word	index@(_Z12colorConvertPhS_ii)
        /*0014*/ 	.word	0x00000000


	//----- nvinfo : EIATTR_REGCOUNT
	.align		4
.L_3:
        /*0018*/ 	.byte	0x04, 0x2f
        /*001a*/ 	.short	(.L_5 - .L_4)
	.align		4
.L_4:
        /*001c*/ 	.word	index@(_Z5sobelPhS_ii)
        /*0020*/ 	.word	0x00000018


	//----- nvinfo : EIATTR_FRAME_SIZE
	.align		4
.L_5:
        /*0024*/ 	.byte	0x04, 0x11
        /*0026*/ 	.short	(.L_7 - .L_6)
	.align		4
.L_6:
        /*0028*/ 	.word	index@($__internal_0_$__cuda_sm20_sqrt_rn_f32_slowpath)
        /*002c*/ 	.word	0x00000000


	//----- nvinfo : EIATTR_FRAME_SIZE
	.align		4
.L_7:
        /*0030*/ 	.byte	0x04, 0x11
        /*0032*/ 	.short	(.L_9 - .L_8)
	.align		4
.L_8:
        /*0034*/ 	.word	index@(_Z5sobelPhS_ii)
        /*0038*/ 	.word	0x00000000


	//----- nvinfo : EIATTR_MIN_STACK_SIZE
	.align		4
.L_9:
        /*003c*/ 	.byte	0x04, 0x12
        /*003e*/ 	.short	(.L_11 - .L_10)
	.align		4
.L_10:
        /*0040*/ 	.word	index@(_Z5sobelPhS_ii)
        /*0044*/ 	.word	0x00000000


	//----- nvinfo : EIATTR_MIN_STACK_SIZE
	.align		4
.L_11:
        /*0048*/ 	.byte	0x04, 0x12
        /*004a*/ 	.short	(.L_13 - .L_12)
	.align		4
.L_12:
        /*004c*/ 	.word	index@(_Z12colorConvertPhS_ii)
        /*0050*/ 	.word	0x00000000
.L_13:


//--------------------- .nv.compat                --------------------------
	.section	.nv.compat,"",@"SHT_CUDA_COMPAT_INFO"
	.align	4
        /*0000*/ 	.byte	0x02, 0x09, 0x00, 0x00, 0x02, 0x02, 0x01, 0x00, 0x02, 0x05, 0x05, 0x00, 0x03, 0x07, 0x01, 0x01
        /*0010*/ 	.byte	0x02, 0x03, 0x00, 0x00, 0x02, 0x06, 0x01, 0x00, 0x04, 0x0b, 0x08, 0x00, 0x01, 0x00, 0x00, 0x00
        /*0020*/ 	.byte	0x00, 0x00, 0x00, 0x00


//--------------------- .nv.info._Z5sobelPhS_ii   --------------------------
	.section	.nv.info._Z5sobelPhS_ii,"",@"SHT_CUDA_INFO"
	.sectionflags	@""
	.align	4


	//----- nvinfo : EIATTR_CUDA_API_VERSION
	.align		4
        /*0000*/ 	.byte	0x04, 0x37
        /*0002*/ 	.short	(.L_15 - .L_14)
.L_14:
        /*0004*/ 	.word	0x00000082


	//----- nvinfo : EIATTR_KPARAM_INFO
	.align		4
.L_15:
        /*0008*/ 	.byte	0x04, 0x17
        /*000a*/ 	.short	(.L_17 - .L_16)
.L_16:
        /*000c*/ 	.word	0x00000000
        /*0010*/ 	.short	0x0003
        /*0012*/ 	.short	0x0014
        /*0014*/ 	.byte	0x00, 0xf0, 0x11, 0x00


	//----- nvinfo : EIATTR_KPARAM_INFO
	.align		4
.L_17:
        /*0018*/ 	.byte	0x04, 0x17
        /*001a*/ 	.short	(.L_19 - .L_18)
.L_18:
        /*001c*/ 	.word	0x00000000
        /*0020*/ 	.short	0x0002
        /*0022*/ 	.short	0x0010
        /*0024*/ 	.byte	0x00, 0xf0, 0x11, 0x00


	//----- nvinfo : EIATTR_KPARAM_INFO
	.align		4
.L_19:
        /*0028*/ 	.byte	0x04, 0x17
        /*002a*/ 	.short	(.L_21 - .L_20)
.L_20:
        /*002c*/ 	.word	0x00000000
        /*0030*/ 	.short	0x0001
        /*0032*/ 	.short	0x0008
        /*0034*/ 	.byte	0x00, 0xf5, 0x21, 0x00


	//----- nvinfo : EIATTR_KPARAM_INFO
	.align		4
.L_21:
        /*0038*/ 	.byte	0x04, 0x17
        /*003a*/ 	.short	(.L_23 - .L_22)
.L_22:
        /*003c*/ 	.word	0x00000000
        /*0040*/ 	.short	0x0000
        /*0042*/ 	.short	0x0000
        /*0044*/ 	.byte	0x00, 0xf5, 0x21, 0x00


	//----- nvinfo : EIATTR_SPARSE_MMA_MASK
	.align		4
.L_23:
        /*0048*/ 	.byte	0x03, 0x50
        /*004a*/ 	.short	0x0000


	//----- nvinfo : EIATTR_MAXREG_COUNT
	.align		4
        /*004c*/ 	.byte	0x03, 0x1b
        /*004e*/ 	.short	0x00ff


	//----- nvinfo : EIATTR_MERCURY_ISA_VERSION
	.align		4
        /*0050*/ 	.byte	0x03, 0x5f
        /*0052*/ 	.short	0x0101


	//----- nvinfo : EIATTR_VRC_CTA_INIT_COUNT
	.align		4
        /*0054*/ 	.byte	0x02, 0x4a
	.zero		1
	.zero		1


	//----- nvinfo : EIATTR_EXIT_INSTR_OFFSETS
	.align		4
        /*0058*/ 	.byte	0x04, 0x1c
        /*005a*/ 	.short	(.L_25 - .L_24)


	//   ....[0]....
.L_24:
        /*005c*/ 	.word	0x000000c0


	//   ....[1]....
        /*0060*/ 	.word	0x00001050


	//----- nvinfo : EIATTR_CRS_STACK_SIZE
	.align		4
.L_25:
        /*0064*/ 	.byte	0x04, 0x1e
        /*0066*/ 	.short	(.L_27 - .L_26)
.L_26:
        /*0068*/ 	.word	0x00000000


	//----- nvinfo : EIATTR_CBANK_PARAM_SIZE
	.align		4
.L_27:
        /*006c*/ 	.byte	0x03, 0x19
        /*006e*/ 	.short	0x0018


	//----- nvinfo : EIATTR_PARAM_CBANK
	.align		4
        /*0070*/ 	.byte	0x04, 0x0a
        /*0072*/ 	.short	(.L_29 - .L_28)
	.align		4
.L_28:
        /*0074*/ 	.word	index@(.nv.constant0._Z5sobelPhS_ii)
        /*0078*/ 	.short	0x0380
        /*007a*/ 	.short	0x0018


	//----- nvinfo : EIATTR_SW_WAR
	.align		4
.L_29:
        /*007c*/ 	.byte	0x04, 0x36
        /*007e*/ 	.short	(.L_31 - .L_30)
.L_30:
        /*0080*/ 	.word	0x00000008
.L_31:


//--------------------- .nv.info._Z12colorConvertPhS_ii --------------------------
	.section	.nv.info._Z12colorConvertPhS_ii,"",@"SHT_CUDA_INFO"
	.sectionflags	@""
	.align	4


	//----- nvinfo : EIATTR_CUDA_API_VERSION
	.align		4
        /*0000*/ 	.byte	0x04, 0x37
        /*0002*/ 	.short	(.L_33 - .L_32)
.L_32:
        /*0004*/ 	.word	0x00000082


	//----- nvinfo : EIATTR_KPARAM_INFO
	.align		4
.L_33:
        /*0008*/ 	.byte	0x04, 0x17
        /*000a*/ 	.short	(.L_35 - .L_34)
.L_34:
        /*000c*/ 	.word	0x00000000
        /*0010*/ 	.short	0x0003
        /*0012*/ 	.short	0x0014
        /*0014*/ 	.byte	0x00, 0xf0, 0x11, 0x00


	//----- nvinfo : EIATTR_KPARAM_INFO
	.align		4
.L_35:
        /*0018*/ 	.byte	0x04, 0x17
        /*001a*/ 	.short	(.L_37 - .L_36)
.L_36:
        /*001c*/ 	.word	0x00000000
        /*0020*/ 	.short	0x0002
        /*0022*/ 	.short	0x0010
        /*0024*/ 	.byte	0x00, 0xf0, 0x11, 0x00


	//----- nvinfo : EIATTR_KPARAM_INFO
	.align		4
.L_37:
        /*0028*/ 	.byte	0x04, 0x17
        /*002a*/ 	.short	(.L_39 - .L_38)
.L_38:
        /*002c*/ 	.word	0x00000000
        /*0030*/ 	.short	0x0001
        /*0032*/ 	.short	0x0008
        /*0034*/ 	.byte	0x00, 0xf5, 0x21, 0x00


	//----- nvinfo : EIATTR_KPARAM_INFO
	.align		4
.L_39:
        /*0038*/ 	.byte	0x04, 0x17
        /*003a*/ 	.short	(.L_41 - .L_40)
.L_40:
        /*003c*/ 	.word	0x00000000
        /*0040*/ 	.short	0x0000
        /*0042*/ 	.short	0x0000
        /*0044*/ 	.byte	0x00, 0xf5, 0x21, 0x00


	//----- nvinfo : EIATTR_SPARSE_MMA_MASK
	.align		4
.L_41:
        /*0048*/ 	.byte	0x03, 0x50
        /*004a*/ 	.short	0x0000


	//----- nvinfo : EIATTR_MAXREG_COUNT
	.align		4
        /*004c*/ 	.byte	0x03, 0x1b
        /*004e*/ 	.short	0x00ff


	//----- nvinfo : EIATTR_MERCURY_ISA_VERSION
	.align		4
        /*0050*/ 	.byte	0x03, 0x5f
        /*0052*/ 	.short	0x0101


	//----- nvinfo : EIATTR_VRC_CTA_INIT_COUNT
	.align		4
        /*0054*/ 	.byte	0x02, 0x4a
	.zero		1
	.zero		1


	//----- nvinfo : EIATTR_EXIT_INSTR_OFFSETS
	.align		4
        /*0058*/ 	.byte	0x04, 0x1c
        /*005a*/ 	.short	(.L_43 - .L_42)


	//   ....[0]....
.L_42:
        /*005c*/ 	.word	0x000000c0


	//   ....[1]....
        /*0060*/ 	.word	0x00000260


	//----- nvinfo : EIATTR_CBANK_PARAM_SIZE
	.align		4
.L_43:
        /*0064*/ 	.byte	0x03, 0x19
        /*0066*/ 	.short	0x0018


	//----- nvinfo : EIATTR_PARAM_CBANK
	.align		4
        /*0068*/ 	.byte	0x04, 0x0a
        /*006a*/ 	.short	(.L_45 - .L_44)
	.align		4
.L_44:
        /*006c*/ 	.word	index@(.nv.constant0._Z12colorConvertPhS_ii)
        /*0070*/ 	.short	0x0380
        /*0072*/ 	.short	0x0018


	//----- nvinfo : EIATTR_SW_WAR
	.align		4
.L_45:
        /*0074*/ 	.byte	0x04, 0x36
        /*0076*/ 	.short	(.L_47 - .L_46)
.L_46:
        /*0078*/ 	.word	0x00000008
.L_47:


//--------------------- .nv.callgraph             --------------------------
	.section	.nv.callgraph,"",@"SHT_CUDA_CALLGRAPH"
	.align	4
	.sectionentsize	8
	.align		4
        /*0000*/ 	.word	0x00000000
	.align		4
        /*0004*/ 	.word	0xffffffff
	.align		4
        /*0008*/ 	.word	0x00000000
	.align		4
        /*000c*/ 	.word	0xfffffffe
	.align		4
        /*0010*/ 	.word	0x00000000
	.align		4
        /*0014*/ 	.word	0xfffffffd
	.align		4
        /*0018*/ 	.word	0x00000000
	.align		4
        /*001c*/ 	.word	0xfffffffc


//--------------------- .text._Z5sobelPhS_ii      --------------------------
	.section	.text._Z5sobelPhS_ii,"ax",@progbits
	.align	128
        .global         _Z5sobelPhS_ii
        .type           _Z5sobelPhS_ii,@function
        .size           _Z5sobelPhS_ii,(.L_x_10 - _Z5sobelPhS_ii)
        .other          _Z5sobelPhS_ii,@"STO_CUDA_ENTRY STV_DEFAULT"
_Z5sobelPhS_ii:
.text._Z5sobelPhS_ii:
[----:B------:R-:W-:Y:S01]  /*0000*/  LDC R1, c[0x0][0x37c] ;  /* 0x0000df00ff017b82 */ /* 0x000fe20000000800 */
[----:B------:R-:W0:Y:S07]  /*0010*/  S2R R0, SR_TID.Y ;  /* 0x0000000000007919 */ /* 0x000e2e0000002200 */
[----:B------:R-:W1:Y:S01]  /*0020*/  LDC R2, c[0x0][0x360] ;  /* 0x0000d800ff027b82 */ /* 0x000e620000000800 */
[----:B------:R-:W2:Y:S01]  /*0030*/  LDCU.64 UR8, c[0x0][0x390] ;  /* 0x00007200ff0877ac */ /* 0x000ea20008000a00 */
[----:B------:R-:W1:Y:S06]  /*0040*/  S2R R5, SR_TID.X ;  /* 0x0000000000057919 */ /* 0x000e6c0000002100 */
[----:B------:R-:W0:Y:S08]  /*0050*/  S2UR UR5, SR_CTAID.Y ;  /* 0x00000000000579c3 */ /* 0x000e300000002600 */
[----:B------:R-:W0:Y:S08]  /*0060*/  LDC R3, c[0x0][0x364] ;  /* 0x0000d900ff037b82 */ /* 0x000e300000000800 */
[----:B------:R-:W1:Y:S01]  /*0070*/  S2UR UR4, SR_CTAID.X ;  /* 0x00000000000479c3 */ /* 0x000e620000002500 */
[----:B0-----:R-:W-:-:S05]  /*0080*/  IMAD R3, R3, UR5, R0 ;  /* 0x0000000503037c24 */ /* 0x001fca000f8e0200 */
[----:B--2---:R-:W-:Y:S01]  /*0090*/  ISETP.GE.AND P0, PT, R3, UR8, PT ;  /* 0x0000000803007c0c */ /* 0x004fe2000bf06270 */
[----:B-1----:R-:W-:-:S05]  /*00a0*/  IMAD R2, R2, UR4, R5 ;  /* 0x0000000402027c24 */ /* 0x002fca000f8e0205 */
[----:B------:R-:W-:-:S13]  /*00b0*/  ISETP.GE.OR P0, PT, R2, UR9, P0 ;  /* 0x0000000902007c0c */ /* 0x000fda0008706670 */
[----:B------:R-:W-:Y:S05]  /*00c0*/  @P0 EXIT ;  /* 0x000000000000094d */ /* 0x000fea0003800000 */
[----:B------:R-:W0:Y:S01]  /*00d0*/  LDCU.64 UR10, c[0x0][0x388] ;  /* 0x00007100ff0a77ac */ /* 0x000e220008000a00 */
[----:B------:R-:W-:Y:S01]  /*00e0*/  IMAD R2, R3, UR9, R2 ;  /* 0x0000000903027c24 */ /* 0x000fe2000f8e0202 */
[----:B------:R-:W-:Y:S01]  /*00f0*/  PRMT R3, RZ, 0x7610, R3 ;  /* 0x00007610ff037816 */ /* 0x000fe20000000003 */
[----:B------:R-:W-:Y:S01]  /*0100*/  ULOP3.LUT UR4, URZ, UR9, URZ, 0x33, !UPT ;  /* 0x00000009ff047292 */ /* 0x000fe2000f8e33ff */
[----:B------:R-:W-:Y:S01]  /*0110*/  PRMT R0, RZ, 0x7610, R0 ;  /* 0x00007610ff007816 */ /* 0x000fe20000000000 */
[----:B------:R-:W1:Y:S01]  /*0120*/  LDCU.64 UR6, c[0x0][0x358] ;  /* 0x00006b00ff0677ac */ /* 0x000e620008000a00 */
[C---:B------:R-:W-:Y:S02]  /*0130*/  ISETP.GE.AND P1, PT, R2.reuse, 0x1, PT ;  /* 0x000000010200780c */ /* 0x040fe40003f26270 */
[C---:B------:R-:W-:Y:S02]  /*0140*/  IADD3 R10, PT, PT, R2.reuse, -UR9, RZ ;  /* 0x80000009020a7c10 */ /* 0x040fe4000fffe0ff */
[----:B------:R-:W-:-:S02]  /*0150*/  IADD3 R6, PT, PT, R2, UR4, RZ ;  /* 0x0000000402067c10 */ /* 0x000fc4000fffe0ff */
[C---:B------:R-:W-:Y:S01]  /*0160*/  ISETP.GE.AND P3, PT, R10.reuse, RZ, PT ;  /* 0x000000ff0a00720c */ /* 0x040fe20003f66270 */
[----:B------:R-:W-:Y:S01]  /*0170*/  VIADD R8, R10, 0x1 ;  /* 0x000000010a087836 */ /* 0x000fe20000000000 */
[----:B------:R-:W-:Y:S02]  /*0180*/  ISETP.GE.AND P4, PT, R6, RZ, PT ;  /* 0x000000ff0600720c */ /* 0x000fe40003f86270 */
[----:B------:R-:W-:Y:S02]  /*0190*/  ISETP.GE.AND P0, PT, R2, -0x1, PT ;  /* 0xffffffff0200780c */ /* 0x000fe40003f06270 */
[----:B0-----:R-:W-:Y:S01]  /*01a0*/  IADD3 R6, P2, PT, R6, UR10, RZ ;  /* 0x0000000a06067c10 */ /* 0x001fe2000ff5e0ff */
[C---:B------:R-:W-:Y:S01]  /*01b0*/  @P1 VIADD R4, R2.reuse, 0xffffffff ;  /* 0xffffffff02041836 */ /* 0x040fe20000000000 */
[----:B------:R-:W-:Y:S02]  /*01c0*/  IADD3 R15, PT, PT, R2, UR9, RZ ;  /* 0x00000009020f7c10 */ /* 0x000fe4000fffe0ff */
[----:B------:R-:W-:-:S02]  /*01d0*/  IADD3.X R7, PT, PT, RZ, UR11, RZ, P2, !PT ;  /* 0x0000000bff077c10 */ /* 0x000fc400097fe4ff */
[C---:B------:R-:W-:Y:S02]  /*01e0*/  ISETP.GE.AND P2, PT, R8.reuse, RZ, PT ;  /* 0x000000ff0800720c */ /* 0x040fe40003f46270 */
[----:B------:R-:W-:Y:S01]  /*01f0*/  IADD3 R8, P5, PT, R8, UR10, RZ ;  /* 0x0000000a08087c10 */ /* 0x000fe2000ffbe0ff */
[----:B------:R-:W-:Y:S01]  /*0200*/  VIADD R13, R15, 0xffffffff ;  /* 0xffffffff0f0d7836 */ /* 0x000fe20000000000 */
[----:B------:R-:W-:Y:S01]  /*0210*/  @P3 IADD3 R10, P6, PT, R10, UR10, RZ ;  /* 0x0000000a0a0a3c10 */ /* 0x000fe2000ffde0ff */
[----:B-1----:R-:W2:Y:S01]  /*0220*/  @P4 LDG.E.U8 R3, desc[UR6][R6.64] ;  /* 0x0000000606034981 */ /* 0x002ea2000c1e1100 */
[----:B------:R-:W-:Y:S02]  /*0230*/  IADD3.X R9, PT, PT, RZ, UR11, RZ, P5, !PT ;  /* 0x0000000bff097c10 */ /* 0x000fe4000affe4ff */
[----:B------:R-:W-:Y:S01]  /*0240*/  @P1 IADD3 R4, P5, PT, R4, UR10, RZ ;  /* 0x0000000a04041c10 */ /* 0x000fe2000ffbe0ff */
[----:B------:R0:W3:Y:S01]  /*0250*/  @P4 LDG.E.U8 R0, desc[UR6][R6.64] ;  /* 0x0000000606004981 */ /* 0x0000e2000c1e1100 */
[----:B------:R-:W-:-:S02]  /*0260*/  @P0 IADD3 R18, PT, PT, R2, 0x1, RZ ;  /* 0x0000000102120810 */ /* 0x000fc40007ffe0ff */
[----:B------:R-:W-:Y:S01]  /*0270*/  ISETP.GE.AND P4, PT, R15, RZ, PT ;  /* 0x000000ff0f00720c */ /* 0x000fe20003f86270 */
[----:B------:R-:W-:Y:S01]  /*0280*/  @P1 IMAD.X R5, RZ, RZ, UR11, P5 ;  /* 0x0000000bff051e24 */ /* 0x000fe2000a8e06ff */
[----:B------:R-:W-:Y:S01]  /*0290*/  @P3 IADD3.X R11, PT, PT, RZ, UR11, RZ, P6, !PT ;  /* 0x0000000bff0b3c10 */ /* 0x000fe2000b7fe4ff */
[----:B------:R-:W4:Y:S01]  /*02a0*/  @P2 LDG.E.U8 R12, desc[UR6][R8.64] ;  /* 0x00000006080c2981 */ /* 0x000f22000c1e1100 */
[----:B------:R-:W-:Y:S02]  /*02b0*/  @P0 IADD3 R18, P6, PT, R18, UR10, RZ ;  /* 0x0000000a12120c10 */ /* 0x000fe4000ffde0ff */
[C---:B------:R-:W-:Y:S01]  /*02c0*/  ISETP.GE.AND P5, PT, R13.reuse, RZ, PT ;  /* 0x000000ff0d00720c */ /* 0x040fe20003fa6270 */
[----:B------:R1:W3:Y:S01]  /*02d0*/  @P3 LDG.E.U8 R17, desc[UR6][R10.64] ;  /* 0x000000060a113981 */ /* 0x0002e2000c1e1100 */
[----:B------:R-:W-:Y:S02]  /*02e0*/  @P0 IADD3.X R19, PT, PT, RZ, UR11, RZ, P6, !PT ;  /* 0x0000000bff130c10 */ /* 0x000fe4000b7fe4ff */
[----:B0-----:R-:W-:Y:S01]  /*02f0*/  IADD3 R6, P6, PT, R13, UR10, RZ ;  /* 0x0000000a0d067c10 */ /* 0x001fe2000ffde0ff */
[----:B------:R-:W5:Y:S03]  /*0300*/  @P1 LDG.E.U8 R20, desc[UR6][R4.64] ;  /* 0x0000000604141981 */ /* 0x000f66000c1e1100 */
[----:B------:R-:W-:Y:S01]  /*0310*/  IADD3.X R7, PT, PT, RZ, UR11, RZ, P6, !PT ;  /* 0x0000000bff077c10 */ /* 0x000fe2000b7fe4ff */
[----:B------:R-:W5:Y:S01]  /*0320*/  @P2 LDG.E.U8 R13, desc[UR6][R8.64] ;  /* 0x00000006080d2981 */ /* 0x000f62000c1e1100 */
[----:B------:R-:W-:-:S02]  /*0330*/  @P4 IADD3 R14, P6, PT, R15, UR10, RZ ;  /* 0x0000000a0f0e4c10 */ /* 0x000fc4000ffde0ff */
[----:B------:R-:W-:Y:S01]  /*0340*/  IADD3 R16, PT, PT, R15, 0x1, RZ ;  /* 0x000000010f107810 */ /* 0x000fe20007ffe0ff */
[----:B------:R-:W5:Y:S02]  /*0350*/  @P5 LDG.E.U8 R21, desc[UR6][R6.64] ;  /* 0x0000000606155981 */ /* 0x000f64000c1e1100 */
[----:B------:R-:W-:Y:S02]  /*0360*/  @P4 IMAD.X R15, RZ, RZ, UR11, P6 ;  /* 0x0000000bff0f4e24 */ /* 0x000fe4000b0e06ff */
[----:B------:R-:W5:Y:S01]  /*0370*/  @P0 LDG.E.U8 R18, desc[UR6][R18.64] ;  /* 0x0000000612120981 */ /* 0x000f62000c1e1100 */
[----:B-1----:R-:W-:-:S03]  /*0380*/  IADD3 R10, P6, PT, R16, UR10, RZ ;  /* 0x0000000a100a7c10 */ /* 0x002fc6000ffde0ff */
[----:B------:R-:W5:Y:S01]  /*0390*/  @P4 LDG.E.U8 R14, desc[UR6][R14.64] ;  /* 0x000000060e0e4981 */ /* 0x000f62000c1e1100 */
[----:B------:R-:W-:Y:S02]  /*03a0*/  IADD3.X R11, PT, PT, RZ, UR11, RZ, P6, !PT ;  /* 0x0000000bff0b7c10 */ /* 0x000fe4000b7fe4ff */
[----:B------:R-:W-:Y:S02]  /*03b0*/  ISETP.GE.AND P6, PT, R16, RZ, PT ;  /* 0x000000ff1000720c */ /* 0x000fe40003fc6270 */
[----:B------:R0:W5:Y:S11]  /*03c0*/  @P5 LDG.E.U8 R16, desc[UR6][R6.64] ;  /* 0x0000000606105981 */ /* 0x000176000c1e1100 */
[----:B------:R-:W5:Y:S04]  /*03d0*/  @P6 LDG.E.U8 R8, desc[UR6][R10.64] ;  /* 0x000000060a086981 */ /* 0x000f68000c1e1100 */
[----:B------:R-:W5:Y:S01]  /*03e0*/  @P6 LDG.E.U8 R9, desc[UR6][R10.64] ;  /* 0x000000060a096981 */ /* 0x000f62000c1e1100 */
[----:B------:R-:W-:Y:S01]  /*03f0*/  BSSY.RECONVERGENT B0, `(.L_x_0) ;  /* 0x000006c000007945 */ /* 0x000fe20003800200 */
[----:B0-----:R-:W-:Y:S01]  /*0400*/  IMAD.MOV.U32 R6, RZ, RZ, 0x3f800000 ;  /* 0x3f800000ff067424 */ /* 0x001fe200078e00ff */
[----:B----4-:R-:W-:Y:S01]  /*0410*/  @P2 IADD3 R12, PT, PT, RZ, -R12, RZ ;  /* 0x8000000cff0c2210 */ /* 0x010fe20007ffe0ff */
[----:B---3--:R-:W-:-:S03]  /*0420*/  @P3 IMAD R17, R17, 0x2, R0 ;  /* 0x0000000211113824 */ /* 0x008fc600078e0200 */
[----:B------:R-:W-:Y:S02]  /*0430*/  @P2 PRMT R4, R12, 0x7710, RZ ;  /* 0x000077100c042816 */ /* 0x000fe400000000ff */
[----:B------:R-:W-:Y:S02]  /*0440*/  @P3 PRMT R0, R17, 0x7610, R0 ;  /* 0x0000761011003816 */ /* 0x000fe40000000000 */
[----:B--2---:R-:W-:-:S03]  /*0450*/  @P2 IADD3 R4, PT, PT, R3, R4, RZ ;  /* 0x0000000403042210 */ /* 0x004fc60007ffe0ff */
[--C-:B-----5:R-:W-:Y:S02]  /*0460*/  @P2 IMAD.IADD R13, R13, 0x1, R0.reuse ;  /* 0x000000010d0d2824 */ /* 0x120fe400078e0200 */
[----:B------:R-:W-:Y:S01]  /*0470*/  @P5 IMAD.MOV R5, RZ, RZ, -R21 ;  /* 0x000000ffff055224 */ /* 0x000fe200078e0a15 */
[----:B------:R-:W-:Y:S02]  /*0480*/  @P2 PRMT R3, R4, 0x7610, R3 ;  /* 0x0000761004032816 */ /* 0x000fe40000000003 */
[----:B------:R-:W-:Y:S02]  /*0490*/  @P0 SHF.L.U32 R18, R18, 0x1, RZ ;  /* 0x0000000112120819 */ /* 0x000fe400000006ff */
[----:B------:R-:W-:Y:S02]  /*04a0*/  @P2 PRMT R0, R13, 0x7610, R0 ;  /* 0x000076100d002816 */ /* 0x000fe40000000000 */
[----:B------:R-:W-:Y:S02]  /*04b0*/  @P5 PRMT R5, R5, 0x7710, RZ ;  /* 0x0000771005055816 */ /* 0x000fe400000000ff */
[----:B------:R-:W-:-:S02]  /*04c0*/  @P1 LEA R20, R20, R3, 0x1 ;  /* 0x0000000314141211 */ /* 0x000fc400078e08ff */
[----:B------:R-:W-:Y:S02]  /*04d0*/  @P0 IADD3 R4, PT, PT, RZ, -R18, RZ ;  /* 0x80000012ff040210 */ /* 0x000fe40007ffe0ff */
[----:B------:R-:W-:Y:S01]  /*04e0*/  @P4 SHF.L.U32 R14, R14, 0x1, RZ ;  /* 0x000000010e0e4819 */ /* 0x000fe200000006ff */
[----:B------:R-:W-:Y:S01]  /*04f0*/  @P5 IMAD.IADD R5, R0, 0x1, R5 ;  /* 0x0000000100055824 */ /* 0x000fe200078e0205 */
[----:B------:R-:W-:Y:S02]  /*0500*/  @P1 PRMT R3, R20, 0x7610, R3 ;  /* 0x0000761014031816 */ /* 0x000fe40000000003 */
[----:B------:R-:W-:Y:S02]  /*0510*/  @P0 PRMT R4, R4, 0x7710, RZ ;  /* 0x0000771004040816 */ /* 0x000fe400000000ff */
[----:B------:R-:W-:Y:S02]  /*0520*/  @P4 IADD3 R14, PT, PT, RZ, -R14, RZ ;  /* 0x8000000eff0e4210 */ /* 0x000fe40007ffe0ff */
[----:B------:R-:W-:-:S02]  /*0530*/  @P0 IADD3 R4, PT, PT, R3, R4, RZ ;  /* 0x0000000403040210 */ /* 0x000fc40007ffe0ff */
[----:B------:R-:W-:Y:S02]  /*0540*/  @P5 PRMT R0, R5, 0x7610, R0 ;  /* 0x0000761005005816 */ /* 0x000fe40000000000 */
[----:B------:R-:W-:Y:S02]  /*0550*/  @P4 PRMT R5, R14, 0x7710, RZ ;  /* 0x000077100e054816 */ /* 0x000fe400000000ff */
[----:B------:R-:W-:-:S03]  /*0560*/  @P0 PRMT R3, R4, 0x7610, R3 ;  /* 0x0000761004030816 */ /* 0x000fc60000000003 */
[----:B------:R-:W-:Y:S01]  /*0570*/  @P4 IMAD.IADD R4, R0, 0x1, R5 ;  /* 0x0000000100044824 */ /* 0x000fe200078e0205 */
[----:B------:R-:W-:Y:S02]  /*0580*/  @P5 IADD3 R16, PT, PT, R3, R16, RZ ;  /* 0x0000001003105210 */ /* 0x000fe40007ffe0ff */
[----:B------:R-:W-:Y:S02]  /*0590*/  @P6 IADD3 R8, PT, PT, RZ, -R8, RZ ;  /* 0x80000008ff086210 */ /* 0x000fe40007ffe0ff */
[----:B------:R-:W-:Y:S02]  /*05a0*/  @P4 PRMT R0, R4, 0x7610, R0 ;  /* 0x0000761004004816 */ /* 0x000fe40000000000 */
[----:B------:R-:W-:Y:S02]  /*05b0*/  @P5 PRMT R3, R16, 0x7610, R3 ;  /* 0x0000761010035816 */ /* 0x000fe40000000003 */
[----:B------:R-:W-:-:S05]  /*05c0*/  @P6 PRMT R4, R8, 0x7710, RZ ;  /* 0x0000771008046816 */ /* 0x000fca00000000ff */
[----:B------:R-:W-:Y:S01]  /*05d0*/  @P6 IMAD.IADD R4, R3, 0x1, R4 ;  /* 0x0000000103046824 */ /* 0x000fe200078e0204 */
[----:B------:R-:W-:-:S04]  /*05e0*/  @P6 IADD3 R5, PT, PT, RZ, -R9, RZ ;  /* 0x80000009ff056210 */ /* 0x000fc80007ffe0ff */
[----:B------:R-:W-:-:S04]  /*05f0*/  @P6 PRMT R3, R4, 0x7610, R3 ;  /* 0x0000761004036816 */ /* 0x000fc80000000003 */
[----:B------:R-:W-:Y:S02]  /*0600*/  LOP3.LUT R4, R3, 0xff, RZ, 0xc0, !PT ;  /* 0x000000ff03047812 */ /* 0x000fe400078ec0ff */
[----:B------:R-:W-:Y:S02]  /*0610*/  @P6 PRMT R5, R5, 0x7710, RZ ;  /* 0x0000771005056816 */ /* 0x000fe400000000ff */
[----:B------:R-:W-:Y:S02]  /*0620*/  ISETP.NE.AND P1, PT, R4, 0x1, PT ;  /* 0x000000010400780c */ /* 0x000fe40003f25270 */
[----:B------:R-:W-:-:S04]  /*0630*/  @P6 IADD3 R5, PT, PT, R0, R5, RZ ;  /* 0x0000000500056210 */ /* 0x000fc80007ffe0ff */
[----:B------:R-:W-:Y:S01]  /*0640*/  @P6 PRMT R0, R5, 0x7610, R0 ;  /* 0x0000761005006816 */ /* 0x000fe20000000000 */
[----:B------:R-:W-:-:S03]  /*0650*/  HFMA2 R3, -RZ, RZ, 1.875, 0 ;  /* 0x3f800000ff037431 */ /* 0x000fc600000001ff */
[----:B------:R-:W-:-:S04]  /*0660*/  LOP3.LUT R0, R0, 0xff, RZ, 0xc0, !PT ;  /* 0x000000ff00007812 */ /* 0x000fc800078ec0ff */
[----:B------:R-:W-:Y:S01]  /*0670*/  ISETP.NE.AND P0, PT, R0, 0x1, PT ;  /* 0x000000010000780c */ /* 0x000fe20003f05270 */
[----:B------:R-:W-:-:S12]  /*0680*/  @!P1 BRA `(.L_x_1) ;  /* 0x0000000400089947 */ /* 0x000fd80003800000 */
[----:B------:R-:W0:Y:S02]  /*0690*/  I2F.U16 R5, R4 ;  /* 0x0000000400057306 */ /* 0x000e240000101000 */
[----:B0-----:R-:W-:-:S13]  /*06a0*/  FSETP.NAN.AND P1, PT, |R5|, |R5|, PT ;  /* 0x400000050500720b */ /* 0x001fda0003f28200 */
[----:B------:R-:W-:Y:S01]  /*06b0*/  @P1 FADD R6, R5, 2 ;  /* 0x4000000005061421 */ /* 0x000fe20000000000 */
[----:B------:R-:W-:Y:S06]  /*06c0*/  @P1 BRA `(.L_x_1) ;  /* 0x0000000000f81947 */ /* 0x000fec0003800000 */
[C---:B------:R-:W-:Y:S01]  /*06d0*/  FMUL R6, |R5|.reuse, 16777216 ;  /* 0x4b80000005067820 */ /* 0x040fe20000400200 */
[----:B------:R-:W-:Y:S02]  /*06e0*/  FSETP.GEU.AND P1, PT, |R5|, 1.175494350822287508e-38, PT ;  /* 0x008000000500780b */ /* 0x000fe40003f2e200 */
[----:B------:R-:W-:Y:S02]  /*06f0*/  MOV R14, 0x3a2c32e4 ;  /* 0x3a2c32e4000e7802 */ /* 0x000fe40000000f00 */
[----:B------:R-:W-:-:S04]  /*0700*/  FSEL R6, R6, |R5|, !P1 ;  /* 0x4000000506067208 */ /* 0x000fc80004800000 */
[----:B------:R-:W-:-:S04]  /*0710*/  IADD3 R7, PT, PT, R6, -0x3f3504f3, RZ ;  /* 0xc0cafb0d06077810 */ /* 0x000fc80007ffe0ff */
[----:B------:R-:W-:-:S04]  /*0720*/  LOP3.LUT R7, R7, 0xff800000, RZ, 0xc0, !PT ;  /* 0xff80000007077812 */ /* 0x000fc800078ec0ff */
[-C--:B------:R-:W-:Y:S02]  /*0730*/  IADD3 R6, PT, PT, R6, -R7.reuse, RZ ;  /* 0x8000000706067210 */ /* 0x080fe40007ffe0ff */
[----:B------:R-:W-:-:S03]  /*0740*/  I2FP.F32.S32 R7, R7 ;  /* 0x0000000700077245 */ /* 0x000fc60000201400 */
[C---:B------:R-:W-:Y:S01]  /*0750*/  FADD R9, R6.reuse, 1 ;  /* 0x3f80000006097421 */ /* 0x040fe20000000000 */
[----:B------:R-:W-:Y:S01]  /*0760*/  FADD R8, R6, -1 ;  /* 0xbf80000006087421 */ /* 0x000fe20000000000 */
[----:B------:R-:W-:-:S03]  /*0770*/  FSEL R6, RZ, -24, P1 ;  /* 0xc1c00000ff067808 */ /* 0x000fc60000800000 */
[----:B------:R-:W-:Y:S01]  /*0780*/  FADD R10, R8, R8 ;  /* 0x00000008080a7221 */ /* 0x000fe20000000000 */
[----:B------:R-:W0:Y:S01]  /*0790*/  MUFU.RCP R9, R9 ;  /* 0x0000000900097308 */ /* 0x000e220000001000 */
[----:B------:R-:W-:Y:S02]  /*07a0*/  FFMA R7, R7, 1.1920928955078125e-07, R6 ;  /* 0x3400000007077823 */ /* 0x000fe40000000006 */
[----:B0-----:R-:W-:-:S04]  /*07b0*/  FMUL R10, R9, R10 ;  /* 0x0000000a090a7220 */ /* 0x001fc80000400000 */
[----:B------:R-:W-:Y:S01]  /*07c0*/  FADD R12, R8, -R10 ;  /* 0x8000000a080c7221 */ /* 0x000fe20000000000 */
[C---:B------:R-:W-:Y:S01]  /*07d0*/  FMUL R11, R10.reuse, R10 ;  /* 0x0000000a0a0b7220 */ /* 0x040fe20000400000 */
[----:B------:R-:W-:Y:S02]  /*07e0*/  FFMA R6, R10, 1.4426950216293334961, R7 ;  /* 0x3fb8aa3b0a067823 */ /* 0x000fe40000000007 */
[----:B------:R-:W-:Y:S01]  /*07f0*/  FADD R13, R12, R12 ;  /* 0x0000000c0c0d7221 */ /* 0x000fe20000000000 */
[----:B------:R-:W-:Y:S01]  /*0800*/  FFMA R12, R11, R14, 0.0032181653659790754318 ;  /* 0x3b52e7db0b0c7423 */ /* 0x000fe2000000000e */
[----:B------:R-:W-:Y:S02]  /*0810*/  FADD R7, R7, -R6 ;  /* 0x8000000607077221 */ /* 0x000fe40000000000 */
[----:B------:R-:W-:Y:S01]  /*0820*/  FFMA R8, R8, -R10, R13 ;  /* 0x8000000a08087223 */ /* 0x000fe2000000000d */
[----:B------:R-:W-:Y:S01]  /*0830*/  FFMA R12, R11, R12, 0.018033718690276145935 ;  /* 0x3c93bb730b0c7423 */ /* 0x000fe2000000000c */
[----:B------:R-:W-:-:S02]  /*0840*/  FFMA R7, R10, 1.4426950216293334961, R7 ;  /* 0x3fb8aa3b0a077823 */ /* 0x000fc40000000007 */
[----:B------:R-:W-:Y:S01]  /*0850*/  FMUL R8, R9, R8 ;  /* 0x0000000809087220 */ /* 0x000fe20000400000 */
[----:B------:R-:W-:-:S03]  /*0860*/  FFMA R12, R11, R12, 0.12022458761930465698 ;  /* 0x3df6384f0b0c7423 */ /* 0x000fc6000000000c */
[----:B------:R-:W-:Y:S01]  /*0870*/  FFMA R7, R8, 1.4426950216293334961, R7 ;  /* 0x3fb8aa3b08077823 */ /* 0x000fe20000000007 */
[----:B------:R-:W-:-:S03]  /*0880*/  FMUL R11, R11, R12 ;  /* 0x0000000c0b0b7220 */ /* 0x000fc60000400000 */
[----:B------:R-:W-:Y:S01]  /*0890*/  FFMA R9, R10, 1.9251366722983220825e-08, R7 ;  /* 0x32a55e340a097823 */ /* 0x000fe20000000007 */
[----:B------:R-:W-:-:S04]  /*08a0*/  FMUL R7, R11, 3 ;  /* 0x404000000b077820 */ /* 0x000fc80000400000 */
[----:B------:R-:W-:-:S04]  /*08b0*/  FFMA R8, R8, R7, R9 ;  /* 0x0000000708087223 */ /* 0x000fc80000000009 */
[----:B------:R-:W-:-:S04]  /*08c0*/  FFMA R11, R10, R11, R8 ;  /* 0x0000000b0a0b7223 */ /* 0x000fc80000000008 */
[----:B------:R-:W-:-:S04]  /*08d0*/  FADD R7, R6, R11 ;  /* 0x0000000b06077221 */ /* 0x000fc80000000000 */
[----:B------:R-:W-:Y:S01]  /*08e0*/  FMUL R8, R7, 2 ;  /* 0x4000000007087820 */ /* 0x000fe20000400000 */
[----:B------:R-:W-:-:S03]  /*08f0*/  FADD R6, -R6, R7 ;  /* 0x0000000706067221 */ /* 0x000fc60000000100 */
[----:B------:R-:W0:Y:S01]  /*0900*/  FRND R9, R8 ;  /* 0x0000000800097307 */ /* 0x000e220000201000 */
[----:B------:R-:W-:Y:S01]  /*0910*/  FADD R6, R11, -R6 ;  /* 0x800000060b067221 */ /* 0x000fe20000000000 */
[----:B------:R-:W-:Y:S01]  /*0920*/  FFMA R7, R7, 2, -R8 ;  /* 0x4000000007077823 */ /* 0x000fe20000000808 */
[----:B------:R-:W-:Y:S01]  /*0930*/  IMAD.MOV.U32 R11, RZ, RZ, 0x391fcb8e ;  /* 0x391fcb8eff0b7424 */ /* 0x000fe200078e00ff */
[----:B------:R-:W-:Y:S02]  /*0940*/  FSETP.GT.AND P2, PT, |R8|, 152, PT ;  /* 0x431800000800780b */ /* 0x000fe40003f44200 */
[----:B------:R-:W-:Y:S01]  /*0950*/  FFMA R7, R6, 2, R7 ;  /* 0x4000000006077823 */ /* 0x000fe20000000007 */
[C---:B------:R-:W-:Y:S01]  /*0960*/  FSETP.GEU.AND P3, PT, R8.reuse, RZ, PT ;  /* 0x000000ff0800720b */ /* 0x040fe20003f6e000 */
[----:B------:R-:W1:Y:S01]  /*0970*/  F2I.NTZ R10, R8 ;  /* 0x00000008000a7305 */ /* 0x000e620000203100 */
[----:B0-----:R-:W-:Y:S01]  /*0980*/  FADD R6, R8, -R9 ;  /* 0x8000000908067221 */ /* 0x001fe20000000000 */
[----:B------:R-:W-:-:S03]  /*0990*/  FSETP.GT.AND P1, PT, R9, RZ, PT ;  /* 0x000000ff0900720b */ /* 0x000fc60003f24000 */
[----:B------:R-:W-:-:S04]  /*09a0*/  FADD R6, R6, R7 ;  /* 0x0000000706067221 */ /* 0x000fc80000000000 */
[----:B------:R-:W-:-:S04]  /*09b0*/  FFMA R7, R6, R11, 0.0013391353422775864601 ;  /* 0x3aaf85ed06077423 */ /* 0x000fc8000000000b */
[----:B------:R-:W-:-:S04]  /*09c0*/  FFMA R7, R6, R7, 0.0096188392490148544312 ;  /* 0x3c1d985606077423 */ /* 0x000fc80000000007 */
[----:B------:R-:W-:-:S04]  /*09d0*/  FFMA R7, R6, R7, 0.055503588169813156128 ;  /* 0x3d6357bb06077423 */ /* 0x000fc80000000007 */
[----:B------:R-:W-:Y:S01]  /*09e0*/  FFMA R9, R6, R7, 0.24022644758224487305 ;  /* 0x3e75fdec06097423 */ /* 0x000fe20000000007 */
[----:B------:R-:W-:Y:S02]  /*09f0*/  SEL R7, RZ, 0x83000000, P1 ;  /* 0x83000000ff077807 */ /* 0x000fe40000800000 */
[----:B------:R-:W-:Y:S01]  /*0a00*/  ISETP.NE.AND P1, PT, R4, RZ, PT ;  /* 0x000000ff0400720c */ /* 0x000fe20003f25270 */
[----:B------:R-:W-:Y:S01]  /*0a10*/  FFMA R11, R6, R9, 0.69314718246459960938 ;  /* 0x3f317218060b7423 */ /* 0x000fe20000000009 */
[----:B------:R-:W-:Y:S02]  /*0a20*/  IADD3 R9, PT, PT, R7, 0x7f000000, RZ ;  /* 0x7f00000007097810 */ /* 0x000fe40007ffe0ff */
[----:B-1----:R-:W-:Y:S01]  /*0a30*/  LEA R10, R10, -R7, 0x17 ;  /* 0x800000070a0a7211 */ /* 0x002fe200078eb8ff */
[----:B------:R-:W-:Y:S01]  /*0a40*/  FFMA R6, R6, R11, 1 ;  /* 0x3f80000006067423 */ /* 0x000fe2000000000b */
[----:B------:R-:W-:Y:S02]  /*0a50*/  FSEL R7, RZ, +INF , !P3 ;  /* 0x7f800000ff077808 */ /* 0x000fe40005800000 */
[----:B------:R-:W-:Y:S01]  /*0a60*/  FSETP.NEU.AND P3, PT, |R5|, +INF , PT ;  /* 0x7f8000000500780b */ /* 0x000fe20003f6d200 */
[----:B------:R-:W-:Y:S01]  /*0a70*/  FMUL R9, R9, R6 ;  /* 0x0000000609097220 */ /* 0x000fe20000400000 */
[----:B------:R-:W-:-:S03]  /*0a80*/  FADD R6, R5, R5 ;  /* 0x0000000505067221 */ /* 0x000fc60000000000 */
[----:B------:R-:W-:-:S05]  /*0a90*/  @!P2 FMUL R7, R10, R9 ;  /* 0x000000090a07a220 */ /* 0x000fca0000400000 */
[----:B------:R-:W-:-:S07]  /*0aa0*/  @P1 FSEL R6, R6, R7, !P3 ;  /* 0x0000000706061208 */ /* 0x000fce0005800000 */
.L_x_1:
[----:B------:R-:W-:Y:S05]  /*0ab0*/  BSYNC.RECONVERGENT B0 ;  /* 0x0000000000007941 */ /* 0x000fea0003800200 */
.L_x_0:
[----:B------:R-:W-:Y:S04]  /*0ac0*/  BSSY.RECONVERGENT B0, `(.L_x_2) ;  /* 0x0000044000007945 */ /* 0x000fe80003800200 */
[----:B------:R-:W-:Y:S05]  /*0ad0*/  @!P0 BRA `(.L_x_3) ;  /* 0x0000000400088947 */ /* 0x000fea0003800000 */
[----:B------:R-:W0:Y:S02]  /*0ae0*/  I2F.U16 R4, R0 ;  /* 0x0000000000047306 */ /* 0x000e240000101000 */
[----:B0-----:R-:W-:-:S13]  /*0af0*/  FSETP.NAN.AND P0, PT, |R4|, |R4|, PT ;  /* 0x400000040400720b */ /* 0x001fda0003f08200 */
[----:B------:R-:W-:Y:S01]  /*0b00*/  @P0 FADD R3, R4, 2 ;  /* 0x4000000004030421 */ /* 0x000fe20000000000 */
[----:B------:R-:W-:Y:S06]  /*0b10*/  @P0 BRA `(.L_x_3) ;  /* 0x0000000000f80947 */ /* 0x000fec0003800000 */
[C---:B------:R-:W-:Y:S01]  /*0b20*/  FMUL R3, |R4|.reuse, 16777216 ;  /* 0x4b80000004037820 */ /* 0x040fe20000400200 */
[----:B------:R-:W-:Y:S01]  /*0b30*/  FSETP.GEU.AND P0, PT, |R4|, 1.175494350822287508e-38, PT ;  /* 0x008000000400780b */ /* 0x000fe20003f0e200 */
[----:B------:R-:W-:-:S03]  /*0b40*/  HFMA2 R11, -RZ, RZ, 0.771484375, 0.21533203125 ;  /* 0x3a2c32e4ff0b7431 */ /* 0x000fc600000001ff */
[----:B------:R-:W-:-:S04]  /*0b50*/  FSEL R3, R3, |R4|, !P0 ;  /* 0x4000000403037208 */ /* 0x000fc80004000000 */
[----:B------:R-:W-:-:S04]  /*0b60*/  IADD3 R5, PT, PT, R3, -0x3f3504f3, RZ ;  /* 0xc0cafb0d03057810 */ /* 0x000fc80007ffe0ff */
[----:B------:R-:W-:-:S05]  /*0b70*/  LOP3.LUT R8, R5, 0xff800000, RZ, 0xc0, !PT ;  /* 0xff80000005087812 */ /* 0x000fca00078ec0ff */
[----:B------:R-:W-:Y:S01]  /*0b80*/  IMAD.IADD R3, R3, 0x1, -R8 ;  /* 0x0000000103037824 */ /* 0x000fe200078e0a08 */
        /* <DEDUP_REMOVED lines=9> */
[CC--:B------:R-:W-:Y:S01]  /*0c20*/  FMUL R8, R10.reuse, R10.reuse ;  /* 0x0000000a0a087220 */ /* 0x0c0fe20000400000 */
[----:B------:R-:W-:Y:S02]  /*0c30*/  FFMA R14, R10, 1.4426950216293334961, R3 ;  /* 0x3fb8aa3b0a0e7823 */ /* 0x000fe40000000003 */
[----:B------:R-:W-:Y:S01]  /*0c40*/  FADD R12, R9, R9 ;  /* 0x00000009090c7221 */ /* 0x000fe20000000000 */
[C---:B------:R-:W-:Y:S01]  /*0c50*/  FFMA R9, R8.reuse, R11, 0.0032181653659790754318 ;  /* 0x3b52e7db08097423 */ /* 0x040fe2000000000b */
        /* <DEDUP_REMOVED lines=11> */
[----:B------:R-:W-:Y:S01]  /*0d10*/  FFMA R9, R10, R9, R12 ;  /* 0x000000090a097223 */ /* 0x000fe2000000000c */
[----:B------:R-:W-:-:S03]  /*0d20*/  MOV R10, 0x391fcb8e ;  /* 0x391fcb8e000a7802 */ /* 0x000fc60000000f00 */
[----:B------:R-:W-:-:S04]  /*0d30*/  FADD R3, R14, R9 ;  /* 0x000000090e037221 */ /* 0x000fc80000000000 */
[----:B------:R-:W-:Y:S01]  /*0d40*/  FMUL R8, R3, 2 ;  /* 0x4000000003087820 */ /* 0x000fe20000400000 */
[----:B------:R-:W-:-:S03]  /*0d50*/  FADD R14, -R14, R3 ;  /* 0x000000030e0e7221 */ /* 0x000fc60000000100 */
[----:B------:R-:W0:Y:S01]  /*0d60*/  FRND R5, R8 ;  /* 0x0000000800057307 */ /* 0x000e220000201000 */
[----:B------:R-:W-:Y:S01]  /*0d70*/  FADD R14, R9, -R14 ;  /* 0x8000000e090e7221 */ /* 0x000fe20000000000 */
[----:B------:R-:W-:Y:S01]  /*0d80*/  FFMA R3, R3, 2, -R8 ;  /* 0x4000000003037823 */ /* 0x000fe20000000808 */
[C---:B------:R-:W-:Y:S02]  /*0d90*/  FSETP.GT.AND P1, PT, |R8|.reuse, 152, PT ;  /* 0x431800000800780b */ /* 0x040fe40003f24200 */
[----:B------:R-:W-:Y:S01]  /*0da0*/  FSETP.GEU.AND P2, PT, R8, RZ, PT ;  /* 0x000000ff0800720b */ /* 0x000fe20003f4e000 */
[----:B------:R-:W-:Y:S01]  /*0db0*/  FFMA R14, R14, 2, R3 ;  /* 0x400000000e0e7823 */ /* 0x000fe20000000003 */
[----:B0-----:R-:W-:Y:S01]  /*0dc0*/  FADD R3, R8, -R5 ;  /* 0x8000000508037221 */ /* 0x001fe20000000000 */
[----:B------:R-:W-:-:S03]  /*0dd0*/  FSETP.GT.AND P0, PT, R5, RZ, PT ;  /* 0x000000ff0500720b */ /* 0x000fc60003f04000 */
[----:B------:R-:W-:Y:S01]  /*0de0*/  FADD R3, R3, R14 ;  /* 0x0000000e03037221 */ /* 0x000fe20000000000 */
[----:B------:R-:W-:Y:S02]  /*0df0*/  SEL R5, RZ, 0x83000000, P0 ;  /* 0x83000000ff057807 */ /* 0x000fe40000000000 */
[----:B------:R-:W-:Y:S01]  /*0e00*/  ISETP.NE.AND P0, PT, R0, RZ, PT ;  /* 0x000000ff0000720c */ /* 0x000fe20003f05270 */
[----:B------:R-:W-:Y:S01]  /*0e10*/  FFMA R10, R3, R10, 0.0013391353422775864601 ;  /* 0x3aaf85ed030a7423 */ /* 0x000fe2000000000a */
[----:B------:R-:W-:Y:S02]  /*0e20*/  IADD3 R7, PT, PT, R5, 0x7f000000, RZ ;  /* 0x7f00000005077810 */ /* 0x000fe40007ffe0ff */
[----:B------:R-:W-:Y:S01]  /*0e30*/  FSEL R0, RZ, +INF , !P2 ;  /* 0x7f800000ff007808 */ /* 0x000fe20005000000 */
[C---:B------:R-:W-:Y:S01]  /*0e40*/  FFMA R12, R3.reuse, R10, 0.0096188392490148544312 ;  /* 0x3c1d9856030c7423 */ /* 0x040fe2000000000a */
[----:B------:R-:W-:Y:S01]  /*0e50*/  FSETP.NEU.AND P2, PT, |R4|, +INF , PT ;  /* 0x7f8000000400780b */ /* 0x000fe20003f4d200 */
[----:B------:R-:W0:Y:S02]  /*0e60*/  F2I.NTZ R10, R8 ;  /* 0x00000008000a7305 */ /* 0x000e240000203100 */
[----:B------:R-:W-:-:S04]  /*0e70*/  FFMA R12, R3, R12, 0.055503588169813156128 ;  /* 0x3d6357bb030c7423 */ /* 0x000fc8000000000c */
[----:B------:R-:W-:-:S04]  /*0e80*/  FFMA R12, R3, R12, 0.24022644758224487305 ;  /* 0x3e75fdec030c7423 */ /* 0x000fc8000000000c */
[----:B------:R-:W-:-:S04]  /*0e90*/  FFMA R12, R3, R12, 0.69314718246459960938 ;  /* 0x3f317218030c7423 */ /* 0x000fc8000000000c */
[----:B------:R-:W-:Y:S01]  /*0ea0*/  FFMA R12, R3, R12, 1 ;  /* 0x3f800000030c7423 */ /* 0x000fe2000000000c */
[----:B0-----:R-:W-:Y:S02]  /*0eb0*/  IMAD R10, R10, 0x800000, -R5 ;  /* 0x008000000a0a7824 */ /* 0x001fe400078e0a05 */
[----:B------:R-:W-:Y:S01]  /*0ec0*/  FADD R3, R4, R4 ;  /* 0x0000000404037221 */ /* 0x000fe20000000000 */
[----:B------:R-:W-:-:S04]  /*0ed0*/  FMUL R7, R7, R12 ;  /* 0x0000000c07077220 */ /* 0x000fc80000400000 */
[----:B------:R-:W-:-:S05]  /*0ee0*/  @!P1 FMUL R0, R10, R7 ;  /* 0x000000070a009220 */ /* 0x000fca0000400000 */
[----:B------:R-:W-:-:S07]  /*0ef0*/  @P0 FSEL R3, R3, R0, !P2 ;  /* 0x0000000003030208 */ /* 0x000fce0005000000 */
.L_x_3:
[----:B------:R-:W-:Y:S05]  /*0f00*/  BSYNC.RECONVERGENT B0 ;  /* 0x0000000000007941 */ /* 0x000fea0003800200 */
.L_x_2:
[----:B------:R-:W-:Y:S01]  /*0f10*/  FADD R3, R3, R6 ;  /* 0x0000000603037221 */ /* 0x000fe20000000000 */
[----:B------:R-:W-:Y:S03]  /*0f20*/  BSSY.RECONVERGENT B0, `(.L_x_4) ;  /* 0x000000d000007945 */ /* 0x000fe60003800200 */
[----:B------:R0:W1:Y:S01]  /*0f30*/  MUFU.RSQ R4, R3 ;  /* 0x0000000300047308 */ /* 0x0000620000001400 */
[----:B------:R-:W-:-:S04]  /*0f40*/  IADD3 R0, PT, PT, R3, -0xd000000, RZ ;  /* 0xf300000003007810 */ /* 0x000fc80007ffe0ff */
[----:B------:R-:W-:-:S13]  /*0f50*/  ISETP.GT.U32.AND P0, PT, R0, 0x727fffff, PT ;  /* 0x727fffff0000780c */ /* 0x000fda0003f04070 */
[----:B01----:R-:W-:Y:S05]  /*0f60*/  @!P0 BRA `(.L_x_5) ;  /* 0x0000000000108947 */ /* 0x003fea0003800000 */
[----:B------:R-:W-:-:S07]  /*0f70*/  MOV R8, 0xf90 ;  /* 0x00000f9000087802 */ /* 0x000fce0000000f00 */
[----:B------:R-:W-:Y:S05]  /*0f80*/  CALL.REL.NOINC `($__internal_0_$__cuda_sm20_sqrt_rn_f32_slowpath) ;  /* 0x0000000000347944 */ /* 0x000fea0003c00000 */
[----:B------:R-:W-:Y:S01]  /*0f90*/  MOV R0, R3 ;  /* 0x0000000300007202 */ /* 0x000fe20000000f00 */
[----:B------:R-:W-:Y:S06]  /*0fa0*/  BRA `(.L_x_6) ;  /* 0x0000000000107947 */ /* 0x000fec0003800000 */
.L_x_5:
[----:B------:R-:W-:Y:S01]  /*0fb0*/  FMUL.FTZ R0, R3, R4 ;  /* 0x0000000403007220 */ /* 0x000fe20000410000 */
[----:B------:R-:W-:-:S03]  /*0fc0*/  FMUL.FTZ R4, R4, 0.5 ;  /* 0x3f00000004047820 */ /* 0x000fc60000410000 */
[----:B------:R-:W-:-:S04]  /*0fd0*/  FFMA R3, -R0, R0, R3 ;  /* 0x0000000000037223 */ /* 0x000fc80000000103 */
[----:B------:R-:W-:-:S07]  /*0fe0*/  FFMA R0, R3, R4, R0 ;  /* 0x0000000403007223 */ /* 0x000fce0000000000 */
.L_x_6:
[----:B------:R-:W-:Y:S05]  /*0ff0*/  BSYNC.RECONVERGENT B0 ;  /* 0x0000000000007941 */ /* 0x000fea0003800200 */
.L_x_4:
[----:B------:R-:W0:Y:S01]  /*1000*/  LDCU.64 UR4, c[0x0][0x380] ;  /* 0x00007000ff0477ac */ /* 0x000e220008000a00 */
[----:B------:R-:W1:Y:S01]  /*1010*/  F2I.U32.FLOOR.NTZ R3, R0 ;  /* 0x0000000000037305 */ /* 0x000e620000207000 */
[----:B0-----:R-:W-:-:S04]  /*1020*/  IADD3 R4, P0, PT, R2, UR4, RZ ;  /* 0x0000000402047c10 */ /* 0x001fc8000ff1e0ff */
[----:B------:R-:W-:-:S05]  /*1030*/  LEA.HI.X.SX32 R5, R2, UR5, 0x1, P0 ;  /* 0x0000000502057c11 */ /* 0x000fca00080f0eff */
[----:B-1----:R-:W-:Y:S01]  /*1040*/  STG.E.U8 desc[UR6][R4.64], R3 ;  /* 0x0000000304007986 */ /* 0x002fe2000c101106 */
[----:B------:R-:W-:Y:S05]  /*1050*/  EXIT ;  /* 0x000000000000794d */ /* 0x000fea0003800000 */
        .weak           $__internal_0_$__cuda_sm20_sqrt_rn_f32_slowpath
        .type           $__internal_0_$__cuda_sm20_sqrt_rn_f32_slowpath,@function
        .size           $__internal_0_$__cuda_sm20_sqrt_rn_f32_slowpath,(.L_x_10 - $__internal_0_$__cuda_sm20_sqrt_rn_f32_slowpath)
$__internal_0_$__cuda_sm20_sqrt_rn_f32_slowpath:
[----:B------:R-:W-:-:S13]  /*1060*/  LOP3.LUT P0, RZ, R3, 0x7fffffff, RZ, 0xc0, !PT ;  /* 0x7fffffff03ff7812 */ /* 0x000fda000780c0ff */
[----:B------:R-:W-:Y:S05]  /*1070*/  @!P0 BRA `(.L_x_7) ;  /* 0x0000000000448947 */ /* 0x000fea0003800000 */
[----:B------:R-:W-:Y:S02]  /*1080*/  FSETP.GEU.FTZ.AND P0, PT, R3, RZ, PT ;  /* 0x000000ff0300720b */ /* 0x000fe40003f1e000 */
[----:B------:R-:W-:-:S11]  /*1090*/  MOV R0, R3 ;  /* 0x0000000300007202 */ /* 0x000fd60000000f00 */
[----:B------:R-:W-:Y:S01]  /*10a0*/  @!P0 IMAD.MOV.U32 R3, RZ, RZ, 0x7fffffff ;  /* 0x7fffffffff038424 */ /* 0x000fe200078e00ff */
[----:B------:R-:W-:Y:S06]  /*10b0*/  @!P0 BRA `(.L_x_7) ;  /* 0x0000000000348947 */ /* 0x000fec0003800000 */
[----:B------:R-:W-:-:S13]  /*10c0*/  FSETP.GTU.FTZ.AND P0, PT, |R0|, +INF , PT ;  /* 0x7f8000000000780b */ /* 0x000fda0003f1c200 */
[----:B------:R-:W-:Y:S01]  /*10d0*/  @P0 FADD.FTZ R3, R0, 1 ;  /* 0x3f80000000030421 */ /* 0x000fe20000010000 */
[----:B------:R-:W-:Y:S06]  /*10e0*/  @P0 BRA `(.L_x_7) ;  /* 0x0000000000280947 */ /* 0x000fec0003800000 */
[----:B------:R-:W-:-:S13]  /*10f0*/  FSETP.NEU.FTZ.AND P0, PT, |R0|, +INF , PT ;  /* 0x7f8000000000780b */ /* 0x000fda0003f1d200 */
[----:B------:R-:W-:-:S04]  /*1100*/  @P0 FFMA R4, R0, 1.84467440737095516160e+19, RZ ;  /* 0x5f80000000040823 */ /* 0x000fc800000000ff */
[----:B------:R-:W0:Y:S02]  /*1110*/  @P0 MUFU.RSQ R3, R4 ;  /* 0x0000000400030308 */ /* 0x000e240000001400 */
[----:B0-----:R-:W-:Y:S01]  /*1120*/  @P0 FMUL.FTZ R5, R4, R3 ;  /* 0x0000000304050220 */ /* 0x001fe20000410000 */
[----:B------:R-:W-:Y:S01]  /*1130*/  @P0 FMUL.FTZ R7, R3, 0.5 ;  /* 0x3f00000003070820 */ /* 0x000fe20000410000 */
[----:B------:R-:W-:Y:S02]  /*1140*/  @!P0 MOV R3, R0 ;  /* 0x0000000000038202 */ /* 0x000fe40000000f00 */
[----:B------:R-:W-:-:S04]  /*1150*/  @P0 FADD.FTZ R6, -R5, -RZ ;  /* 0x800000ff05060221 */ /* 0x000fc80000010100 */
[----:B------:R-:W-:-:S04]  /*1160*/  @P0 FFMA R6, R5, R6, R4 ;  /* 0x0000000605060223 */ /* 0x000fc80000000004 */
[----:B------:R-:W-:-:S04]  /*1170*/  @P0 FFMA R6, R6, R7, R5 ;  /* 0x0000000706060223 */ /* 0x000fc80000000005 */
[----:B------:R-:W-:-:S07]  /*1180*/  @P0 FMUL.FTZ R3, R6, 2.3283064365386962891e-10 ;  /* 0x2f80000006030820 */ /* 0x000fce0000410000 */
.L_x_7:
[----:B------:R-:W-:Y:S01]  /*1190*/  HFMA2 R5, -RZ, RZ, 0, 0 ;  /* 0x00000000ff057431 */ /* 0x000fe200000001ff */
[----:B------:R-:W-:-:S04]  /*11a0*/  MOV R4, R8 ;  /* 0x0000000800047202 */ /* 0x000fc80000000f00 */
[----:B------:R-:W-:Y:S05]  /*11b0*/  RET.REL.NODEC R4 `(_Z5sobelPhS_ii) ;  /* 0xffffffec04907950 */ /* 0x000fea0003c3ffff */
.L_x_8:
[----:B------:R-:W-:-:S00]  /*11c0*/  BRA `(.L_x_8) ;  /* 0xfffffffc00fc7947 */ /* 0x000fc0000383ffff */
[----:B------:R-:W-:-:S00]  /*11d0*/  NOP ;  /* 0x0000000000007918 */ /* 0x000fc00000000000 */
        /* <DEDUP_REMOVED lines=10> */
.L_x_10:


//--------------------- .text._Z12colorConvertPhS_ii --------------------------
	.section	.text._Z12colorConvertPhS_ii,"ax",@progbits
	.align	128
        .global         _Z12colorConvertPhS_ii
        .type           _Z12colorConvertPhS_ii,@function
        .size           _Z12colorConvertPhS_ii,(.L_x_12 - _Z12colorConvertPhS_ii)
        .other          _Z12colorConvertPhS_ii,@"STO_CUDA_ENTRY STV_DEFAULT"
_Z12colorConvertPhS_ii:
.text._Z12colorConvertPhS_ii:
        /* <DEDUP_REMOVED lines=13> */
[----:B------:R-:W0:Y:S01]  /*00d0*/  LDCU.128 UR12, c[0x0][0x380] ;  /* 0x00007000ff0c77ac */ /* 0x000e220008000c00 */
[----:B------:R-:W-:Y:S01]  /*00e0*/  IMAD R0, R3, UR7, R0 ;  /* 0x0000000703007c24 */ /* 0x000fe2000f8e0200 */
[----:B------:R-:W1:Y:S03]  /*00f0*/  LDCU.64 UR4, c[0x0][0x358] ;  /* 0x00006b00ff0477ac */ /* 0x000e660008000a00 */
[----:B------:R-:W-:-:S05]  /*0100*/  IMAD R3, R0, 0x3, RZ ;  /* 0x0000000300037824 */ /* 0x000fca00078e02ff */
[----:B0-----:R-:W-:-:S04]  /*0110*/  IADD3 R2, P0, PT, R3, UR14, RZ ;  /* 0x0000000e03027c10 */ /* 0x001fc8000ff1e0ff */
[----:B------:R-:W-:-:S05]  /*0120*/  LEA.HI.X.SX32 R3, R3, UR15, 0x1, P0 ;  /* 0x0000000f03037c11 */ /* 0x000fca00080f0eff */
[----:B-1----:R-:W2:Y:S04]  /*0130*/  LDG.E.U8 R11, desc[UR4][R2.64+0x1] ;  /* 0x00000104020b7981 */ /* 0x002ea8000c1e1100 */
[----:B------:R-:W3:Y:S04]  /*0140*/  LDG.E.U8 R10, desc[UR4][R2.64] ;  /* 0x00000004020a7981 */ /* 0x000ee8000c1e1100 */
[----:B------:R0:W4:Y:S01]  /*0150*/  LDG.E.U8 R8, desc[UR4][R2.64+0x2] ;  /* 0x0000020402087981 */ /* 0x000122000c1e1100 */
[----:B------:R-:W-:Y:S01]  /*0160*/  UMOV UR8, 0xeb851eb8 ;  /* 0xeb851eb800087882 */ /* 0x000fe20000000000 */
[----:B------:R-:W-:Y:S01]  /*0170*/  UMOV UR9, 0x3fe6b851 ;  /* 0x3fe6b85100097882 */ /* 0x000fe20000000000 */
[----:B0-----:R-:W-:-:S04]  /*0180*/  IADD3 R2, P0, PT, R0, UR12, RZ ;  /* 0x0000000c00027c10 */ /* 0x001fc8000ff1e0ff */
[----:B------:R-:W-:Y:S01]  /*0190*/  LEA.HI.X.SX32 R3, R0, UR13, 0x1, P0 ;  /* 0x0000000d00037c11 */ /* 0x000fe200080f0eff */
[----:B--2---:R-:W0:Y:S08]  /*01a0*/  I2F.F64.U16 R6, R11 ;  /* 0x0000000b00067312 */ /* 0x004e300000101800 */
[----:B---3--:R-:W1:Y:S01]  /*01b0*/  I2F.F64.U16 R4, R10 ;  /* 0x0000000a00047312 */ /* 0x008e620000101800 */
[----:B0-----:R-:W-:-:S07]  /*01c0*/  DMUL R6, R6, UR8 ;  /* 0x0000000806067c28 */ /* 0x001fce0008000000 */
[----:B----4-:R-:W0:Y:S01]  /*01d0*/  I2F.F64.U16 R8, R8 ;  /* 0x0000000800087312 */ /* 0x010e220000101800 */
[----:B------:R-:W-:Y:S01]  /*01e0*/  UMOV UR8, 0x1eb851ec ;  /* 0x1eb851ec00087882 */ /* 0x000fe20000000000 */
[----:B------:R-:W-:Y:S02]  /*01f0*/  UMOV UR9, 0x3fb1eb85 ;  /* 0x3fb1eb8500097882 */ /* 0x000fe40000000000 */
[----:B-1----:R-:W-:Y:S01]  /*0200*/  DFMA R4, R4, UR8, R6 ;  /* 0x0000000804047c2b */ /* 0x002fe20008000006 */
[----:B------:R-:W-:Y:S01]  /*0210*/  UMOV UR8, 0xae147ae1 ;  /* 0xae147ae100087882 */ /* 0x000fe20000000000 */
[----:B------:R-:W-:-:S06]  /*0220*/  UMOV UR9, 0x3fcae147 ;  /* 0x3fcae14700097882 */ /* 0x000fcc0000000000 */
[----:B0-----:R-:W-:-:S10]  /*0230*/  DFMA R4, R8, UR8, R4 ;  /* 0x0000000808047c2b */ /* 0x001fd40008000004 */
[----:B------:R-:W0:Y:S02]  /*0240*/  F2I.U32.F64.TRUNC R5, R4 ;  /* 0x0000000400057311 */ /* 0x000e24000030d000 */
[----:B0-----:R-:W-:Y:S01]  /*0250*/  STG.E.U8 desc[UR4][R2.64], R5 ;  /* 0x0000000502007986 */ /* 0x001fe2000c101104 */
[----:B------:R-:W-:Y:S05]  /*0260*/  EXIT ;  /* 0x000000000000794d */ /* 0x000fea0003800000 */
.L_x_9:
        /* <DEDUP_REMOVED lines=9> */
.L_x_12:


//--------------------- .nv.shared.reserved.0     --------------------------
	.section	.nv.shared.reserved.0,"aw",@nobits
	.weak		__nv_reservedSMEM_offset_0_alias
	.size		__nv_reservedSMEM_offset_0_alias, 0, 64
	.other		__nv_reservedSMEM_offset_0_alias,@"STO_CUDA_RESERVED_SHARED STV_DEFAULT"
__nv_reservedSMEM_offset_0_alias:
	.zero		0
	.zero		64


//--------------------- .nv.constant0._Z5sobelPhS_ii --------------------------
	.section	.nv.constant0._Z5sobelPhS_ii,"a",@progbits
	.sectionflags	@""
	.align	4
.nv.constant0._Z5sobelPhS_ii:
	.zero		920


//--------------------- .nv.constant0._Z12colorConvertPhS_ii --------------------------
	.section	.nv.constant0._Z12colorConvertPhS_ii,"a",@progbits
	.sectionflags	@""
	.align	4
.nv.constant0._Z12colorConvertPhS_ii:
	.zero		920


//--------------------- SYMBOLS --------------------------

	.type		.nv.reservedSmem.offset0,@object
	.size		.nv.reservedSmem.offset0,0x4
